	.headerflags	@"EF_CUDA_TEXMODE_UNIFIED EF_CUDA_64BIT_ADDRESS EF_CUDA_ACCELERATORS EF_CUDA_SM90 EF_CUDA_VIRTUAL_SM(EF_CUDA_SM90)"
	.elftype	@"ET_EXEC"


//--------------------- .nv.info                  --------------------------
	.section	.nv.info,"",@"SHT_CUDA_INFO"
	.align	4


	//----- nvinfo : EIATTR_REGCOUNT
	.align		4
        /*0000*/ 	.byte	0x04, 0x2f
        /*0002*/ 	.short	(.L_2 - .L_1)
	.align		4
.L_1:
        /*0004*/ 	.word	index@(triton_per_fused_native_group_norm_17)
        /*0008*/ 	.word	0x00000014


	//----- nvinfo : EIATTR_MIN_STACK_SIZE
	.align		4
.L_2:
        /*000c*/ 	.byte	0x04, 0x12
        /*000e*/ 	.short	(.L_4 - .L_3)
	.align		4
.L_3:
        /*0010*/ 	.word	index@(triton_per_fused_native_group_norm_17)
        /*0014*/ 	.word	0x00000000


	//----- nvinfo : EIATTR_FRAME_SIZE
	.align		4
.L_4:
        /*0018*/ 	.byte	0x04, 0x11
        /*001a*/ 	.short	(.L_6 - .L_5)
	.align		4
.L_5:
        /*001c*/ 	.word	index@(triton_per_fused_native_group_norm_17)
        /*0020*/ 	.word	0x00000000


	//----- nvinfo : EIATTR_MIN_STACK_SIZE
	.align		4
.L_6:
        /*0024*/ 	.byte	0x04, 0x12
        /*0026*/ 	.short	(.L_8 - .L_7)
	.align		4
.L_7:
        /*0028*/ 	.word	index@(triton_per_fused_native_group_norm_17)
        /*002c*/ 	.word	0x00000000
.L_8:


//--------------------- .nv.info.triton_per_fused_native_group_norm_17 --------------------------
	.section	.nv.info.triton_per_fused_native_group_norm_17,"",@"SHT_CUDA_INFO"
	.sectionflags	@""
	.align	4


	//----- nvinfo : EIATTR_CUDA_API_VERSION
	.align		4
        /*0000*/ 	.byte	0x04, 0x37
        /*0002*/ 	.short	(.L_10 - .L_9)
.L_9:
        /*0004*/ 	.word	0x0000007c


	//----- nvinfo : EIATTR_KPARAM_INFO
	.align		4
.L_10:
        /*0008*/ 	.byte	0x04, 0x17
        /*000a*/ 	.short	(.L_12 - .L_11)
.L_11:
        /*000c*/ 	.word	0x00000000
        /*0010*/ 	.short	0x0007
        /*0012*/ 	.short	0x0034
        /*0014*/ 	.byte	0x00, 0xf0, 0x11, 0x00


	//----- nvinfo : EIATTR_KPARAM_INFO
	.align		4
.L_12:
        /*0018*/ 	.byte	0x04, 0x17
        /*001a*/ 	.short	(.L_14 - .L_13)
.L_13:
        /*001c*/ 	.word	0x00000000
        /*0020*/ 	.short	0x0006
        /*0022*/ 	.short	0x0030
        /*0024*/ 	.byte	0x00, 0xf0, 0x11, 0x00


	//----- nvinfo : EIATTR_KPARAM_INFO
	.align		4
.L_14:
        /*0028*/ 	.byte	0x04, 0x17
        /*002a*/ 	.short	(.L_16 - .L_15)
.L_15:
        /*002c*/ 	.word	0x00000000
        /*0030*/ 	.short	0x0005
        /*0032*/ 	.short	0x0028
        /*0034*/ 	.byte	0x00, 0xf4, 0x21, 0x00


	//----- nvinfo : EIATTR_KPARAM_INFO
	.align		4
.L_16:
        /*0038*/ 	.byte	0x04, 0x17
        /*003a*/ 	.short	(.L_18 - .L_17)
.L_17:
        /*003c*/ 	.word	0x00000000
        /*0040*/ 	.short	0x0004
        /*0042*/ 	.short	0x0020
        /*0044*/ 	.byte	0x00, 0xf4, 0x21, 0x00


	//----- nvinfo : EIATTR_KPARAM_INFO
	.align		4
.L_18:
        /*0048*/ 	.byte	0x04, 0x17
        /*004a*/ 	.short	(.L_20 - .L_19)
.L_19:
        /*004c*/ 	.word	0x00000000
        /*0050*/ 	.short	0x0003
        /*0052*/ 	.short	0x0018
        /*0054*/ 	.byte	0x00, 0xf4, 0x21, 0x00


	//----- nvinfo : EIATTR_KPARAM_INFO
	.align		4
.L_20:
        /*0058*/ 	.byte	0x04, 0x17
        /*005a*/ 	.short	(.L_22 - .L_21)
.L_21:
        /*005c*/ 	.word	0x00000000
        /*0060*/ 	.short	0x0002
        /*0062*/ 	.short	0x0010
        /*0064*/ 	.byte	0x00, 0xf4, 0x21, 0x00


	//----- nvinfo : EIATTR_KPARAM_INFO
	.align		4
.L_22:
        /*0068*/ 	.byte	0x04, 0x17
        /*006a*/ 	.short	(.L_24 - .L_23)
.L_23:
        /*006c*/ 	.word	0x00000000
        /*0070*/ 	.short	0x0001
        /*0072*/ 	.short	0x0008
        /*0074*/ 	.byte	0x00, 0xf4, 0x21, 0x00


	//----- nvinfo : EIATTR_KPARAM_INFO
	.align		4
.L_24:
        /*0078*/ 	.byte	0x04, 0x17
        /*007a*/ 	.short	(.L_26 - .L_25)
.L_25:
        /*007c*/ 	.word	0x00000000
        /*0080*/ 	.short	0x0000
        /*0082*/ 	.short	0x0000
        /*0084*/ 	.byte	0x00, 0xf4, 0x21, 0x00


	//----- nvinfo : EIATTR_SPARSE_MMA_MASK
	.align		4
.L_26:
        /*0088*/ 	.byte	0x03, 0x50
        /*008a*/ 	.short	0x0000


	//----- nvinfo : EIATTR_MAXREG_COUNT
	.align		4
        /*008c*/ 	.byte	0x03, 0x1b
        /*008e*/ 	.short	0x00ff


	//----- nvinfo : EIATTR_COOP_GROUP_MASK_REGIDS
	.align		4
        /*0090*/ 	.byte	0x04, 0x29
        /*0092*/ 	.short	(.L_28 - .L_27)


	//   ....[0]....
.L_27:
        /*0094*/ 	.word	0xffffffff


	//   ....[1]....
        /*0098*/ 	.word	0xffffffff


	//   ....[2]....
        /*009c*/ 	.word	0xffffffff


	//   ....[3]....
        /*00a0*/ 	.word	0xffffffff


	//   ....[4]....
        /*00a4*/ 	.word	0xffffffff


	//   ....[5]....
        /*00a8*/ 	.word	0xffffffff


	//----- nvinfo : EIATTR_COOP_GROUP_INSTR_OFFSETS
	.align		4
.L_28:
        /*00ac*/ 	.byte	0x04, 0x28
        /*00ae*/ 	.short	(.L_30 - .L_29)


	//   ....[0]....
.L_29:
        /*00b0*/ 	.word	0x00000150


	//   ....[1]....
        /*00b4*/ 	.word	0x00000190


	//   ....[2]....
        /*00b8*/ 	.word	0x000001c0


	//   ....[3]....
        /*00bc*/ 	.word	0x000001f0


	//   ....[4]....
        /*00c0*/ 	.word	0x00000360


	//   ....[5]....
        /*00c4*/ 	.word	0x000003a0


	//----- nvinfo : EIATTR_EXIT_INSTR_OFFSETS
	.align		4
.L_30:
        /*00c8*/ 	.byte	0x04, 0x1c
        /*00ca*/ 	.short	(.L_32 - .L_31)


	//   ....[0]....
.L_31:
        /*00cc*/ 	.word	0x000004f0


	//   ....[1]....
        /*00d0*/ 	.word	0x00000510


	//----- nvinfo : EIATTR_REQNTID
	.align		4
.L_32:
        /*00d4*/ 	.byte	0x04, 0x10
        /*00d6*/ 	.short	(.L_34 - .L_33)
.L_33:
        /*00d8*/ 	.word	0x00000040
        /*00dc*/ 	.word	0x00000001
        /*00e0*/ 	.word	0x00000001


	//----- nvinfo : EIATTR_CBANK_PARAM_SIZE
	.align		4
.L_34:
        /*00e4*/ 	.byte	0x03, 0x19
        /*00e6*/ 	.short	0x0038


	//----- nvinfo : EIATTR_PARAM_CBANK
	.align		4
        /*00e8*/ 	.byte	0x04, 0x0a
        /*00ea*/ 	.short	(.L_36 - .L_35)
	.align		4
.L_35:
        /*00ec*/ 	.word	index@(.nv.constant0.triton_per_fused_native_group_norm_17)
        /*00f0*/ 	.short	0x0210
        /*00f2*/ 	.short	0x0038


	//----- nvinfo : EIATTR_SW_WAR
	.align		4
.L_36:
        /*00f4*/ 	.byte	0x04, 0x36
        /*00f6*/ 	.short	(.L_38 - .L_37)
.L_37:
        /*00f8*/ 	.word	0x00000008
.L_38:


//--------------------- .nv.callgraph             --------------------------
	.section	.nv.callgraph,"",@"SHT_CUDA_CALLGRAPH"
	.align	4
	.sectionentsize	8
	.align		4
        /*0000*/ 	.word	0x00000000
	.align		4
        /*0004*/ 	.word	0xffffffff
	.align		4
        /*0008*/ 	.word	0x00000000
	.align		4
        /*000c*/ 	.word	0xfffffffe
	.align		4
        /*0010*/ 	.word	0x00000000
	.align		4
        /*0014*/ 	.word	0xfffffffd
	.align		4
        /*0018*/ 	.word	0x00000000
	.align		4
        /*001c*/ 	.word	0xfffffffc


//--------------------- .nv.constant4             --------------------------
	.section	.nv.constant4,"a",@progbits
	.align	8
	.align		8
.nv.constant4:
        /*0000*/ 	.dword	_$_str


//--------------------- .text.triton_per_fused_native_group_norm_17 --------------------------
	.section	.text.triton_per_fused_native_group_norm_17,"ax",@progbits
	.align	128
        .global         triton_per_fused_native_group_norm_17
        .type           triton_per_fused_native_group_norm_17,@function
        .size           triton_per_fused_native_group_norm_17,(.L_x_1 - triton_per_fused_native_group_norm_17)
        .other          triton_per_fused_native_group_norm_17,@"STO_CUDA_ENTRY STV_DEFAULT"
triton_per_fused_native_group_norm_17:
.text.triton_per_fused_native_group_norm_17:
[----:B------:R-:W0:Y:S02]  /*0000*/  LDC R1, c[0x0][0x28] ;  /* 0x00000a00ff017b82 */ /* 0x000e240000000800 */
[----:B------:R-:W1:Y:S01]  /*0010*/  S2R R11, SR_TID.X ;  /* 0x00000000000b7919 */ /* 0x000e620000002100 */
[----:B------:R-:W2:Y:S01]  /*0020*/  LDC.64 R2, c[0x0][0x220] ;  /* 0x00008800ff027b82 */ /* 0x000ea20000000a00 */
[----:B------:R-:W-:Y:S01]  /*0030*/  HFMA2.MMA R10, -RZ, RZ, 0, 0 ;  /* 0x00000000ff0a7435 */ /* 0x000fe200000001ff */
[----:B------:R-:W-:Y:S01]  /*0040*/  ULDC.64 UR4, c[0x0][0x208] ;  /* 0x0000820000047ab9 */ /* 0x000fe20000000a00 */
[----:B------:R-:W3:Y:S05]  /*0050*/  S2R R0, SR_CTAID.X ;  /* 0x0000000000007919 */ /* 0x000eea0000002500 */
[----:B------:R-:W4:Y:S01]  /*0060*/  LDC.64 R6, c[0x0][0x218] ;  /* 0x00008600ff067b82 */ /* 0x000f220000000a00 */
[----:B-1----:R-:W-:-:S02]  /*0070*/  LOP3.LUT R5, R11, 0x3, RZ, 0xc0, !PT ;  /* 0x000000030b057812 */ /* 0x002fc400078ec0ff */
[C---:B---3--:R-:W-:Y:S02]  /*0080*/  ISETP.GE.AND P1, PT, R0.reuse, 0x10, PT ;  /* 0x000000100000780c */ /* 0x048fe40003f26270 */
[----:B------:R-:W-:-:S03]  /*0090*/  LEA R9, R0, R5, 0x2 ;  /* 0x0000000500097211 */ /* 0x000fc600078e10ff */
[----:B------:R-:W1:Y:S02]  /*00a0*/  LDC.64 R4, c[0x0][0x210] ;  /* 0x00008400ff047b82 */ /* 0x000e640000000a00 */
[----:B--2---:R-:W-:-:S06]  /*00b0*/  IMAD.WIDE R2, R9, 0x4, R2 ;  /* 0x0000000409027825 */ /* 0x004fcc00078e0202 */
[----:B------:R-:W2:Y:S01]  /*00c0*/  @!P1 LDG.E R10, desc[UR4][R2.64] ;  /* 0x00000004020a9981 */ /* 0x000ea2000c1e1900 */
[----:B------:R-:W-:Y:S01]  /*00d0*/  MOV R8, RZ ;  /* 0x000000ff00087202 */ /* 0x000fe20000000f00 */
[----:B----4-:R-:W-:-:S04]  /*00e0*/  IMAD.WIDE R6, R9, 0x4, R6 ;  /* 0x0000000409067825 */ /* 0x010fc800078e0206 */
[----:B-1----:R-:W-:Y:S01]  /*00f0*/  IMAD.WIDE R4, R9, 0x4, R4 ;  /* 0x0000000409047825 */ /* 0x002fe200078e0204 */
[----:B------:R-:W-:-:S04]  /*0100*/  HFMA2.MMA R9, -RZ, RZ, 0, 0 ;  /* 0x00000000ff097435 */ /* 0x000fc800000001ff */
[----:B------:R-:W3:Y:S06]  /*0110*/  @!P1 LDG.E R8, desc[UR4][R4.64] ;  /* 0x0000000404089981 */ /* 0x000eec000c1e1900 */
[----:B------:R-:W4:Y:S01]  /*0120*/  @!P1 LDG.E R9, desc[UR4][R6.64] ;  /* 0x0000000406099981 */ /* 0x000f22000c1e1900 */
[----:B--2---:R-:W-:-:S04]  /*0130*/  SEL R10, R10, RZ, !P1 ;  /* 0x000000ff0a0a7207 */ /* 0x004fc80004800000 */
[----:B------:R-:W-:-:S05]  /*0140*/  FSEL R10, R10, RZ, !P1 ;  /* 0x000000ff0a0a7208 */ /* 0x000fca0004800000 */
[----:B------:R-:W1:Y:S01]  /*0150*/  SHFL.BFLY PT, R13, R10, 0x2, 0x1f ;  /* 0x0c401f000a0d7f89 */ /* 0x000e6200000e0000 */
[----:B---3--:R-:W-:-:S04]  /*0160*/  SEL R3, R8, RZ, !P1 ;  /* 0x000000ff08037207 */ /* 0x008fc80004800000 */
[----:B------:R-:W-:Y:S02]  /*0170*/  FSEL R3, R3, RZ, !P1 ;  /* 0x000000ff03037208 */ /* 0x000fe40004800000 */
[----:B----4-:R-:W-:-:S03]  /*0180*/  SEL R4, R9, RZ, !P1 ;  /* 0x000000ff09047207 */ /* 0x010fc60004800000 */
[----:B------:R-:W2:Y:S01]  /*0190*/  SHFL.BFLY PT, R6, R3, 0x2, 0x1f ;  /* 0x0c401f0003067f89 */ /* 0x000ea200000e0000 */
[----:B------:R-:W-:Y:S01]  /*01a0*/  FSEL R4, R4, RZ, !P1 ;  /* 0x000000ff04047208 */ /* 0x000fe20004800000 */
[----:B-1----:R-:W-:-:S04]  /*01b0*/  FADD R2, R10, R13 ;  /* 0x0000000d0a027221 */ /* 0x002fc80000000000 */
[----:B------:R-:W1:Y:S01]  /*01c0*/  SHFL.BFLY PT, R5, R4, 0x2, 0x1f ;  /* 0x0c401f0004057f89 */ /* 0x000e6200000e0000 */
[C---:B------:R-:W-:Y:S01]  /*01d0*/  FMUL R15, R2.reuse, 0.25 ;  /* 0x3e800000020f7820 */ /* 0x040fe20000400000 */
[C---:B------:R-:W-:Y:S02]  /*01e0*/  FSETP.GEU.AND P2, PT, |R2|.reuse, 1.175494350822287508e-38, PT ;  /* 0x008000000200780b */ /* 0x040fe40003f4e200 */
[----:B------:R-:W3:Y:S01]  /*01f0*/  SHFL.BFLY PT, R17, R2, 0x1, 0x1f ;  /* 0x0c201f0002117f89 */ /* 0x000ee200000e0000 */
[C---:B------:R-:W-:Y:S02]  /*0200*/  FSETP.GT.AND P0, PT, |R2|.reuse, 8.50705917302346158658e+37, PT ;  /* 0x7e8000000200780b */ /* 0x040fe40003f04200 */
[----:B------:R-:W-:Y:S02]  /*0210*/  FSETP.NEU.AND P1, PT, R2, RZ, PT ;  /* 0x000000ff0200720b */ /* 0x000fe40003f2d000 */
[----:B------:R-:W-:-:S06]  /*0220*/  FSEL R15, R15, R2, P0 ;  /* 0x000000020f0f7208 */ /* 0x000fcc0000000000 */
[----:B------:R-:W-:-:S03]  /*0230*/  @!P2 FMUL R15, R15, 16777216 ;  /* 0x4b8000000f0fa820 */ /* 0x000fc60000400000 */
[----:B------:R-:W-:Y:S01]  /*0240*/  @P0 FMUL R13, R13, 0.25 ;  /* 0x3e8000000d0d0820 */ /* 0x000fe20000400000 */
[----:B--2---:R-:W-:Y:S01]  /*0250*/  FADD R6, -R3, R6 ;  /* 0x0000000603067221 */ /* 0x004fe20000000100 */
[----:B------:R-:W2:Y:S02]  /*0260*/  MUFU.RCP R8, R15 ;  /* 0x0000000f00087308 */ /* 0x000ea40000001000 */
[----:B------:R-:W-:Y:S01]  /*0270*/  @!P2 FMUL R13, R13, 16777216 ;  /* 0x4b8000000d0da820 */ /* 0x000fe20000400000 */
[----:B------:R-:W-:Y:S01]  /*0280*/  FMUL R7, R6, R6 ;  /* 0x0000000606077220 */ /* 0x000fe20000400000 */
[----:B-1----:R-:W-:-:S03]  /*0290*/  FADD R5, R4, R5 ;  /* 0x0000000504057221 */ /* 0x002fc60000000000 */
[----:B------:R-:W-:Y:S01]  /*02a0*/  FMUL R7, R10, R7 ;  /* 0x000000070a077220 */ /* 0x000fe20000400000 */
[----:B---3--:R-:W-:-:S05]  /*02b0*/  FADD R12, R2, R17 ;  /* 0x00000011020c7221 */ /* 0x008fca0000000000 */
[----:B------:R-:W-:Y:S01]  /*02c0*/  FSETP.GT.AND P0, PT, |R12|, 8.50705917302346158658e+37, PT ;  /* 0x7e8000000c00780b */ /* 0x000fe20003f04200 */
[----:B--2---:R-:W-:Y:S01]  /*02d0*/  FMUL R8, R8, R13 ;  /* 0x0000000d08087220 */ /* 0x004fe20000400000 */
[----:B------:R-:W-:-:S04]  /*02e0*/  FSETP.GEU.AND P2, PT, |R12|, 1.175494350822287508e-38, PT ;  /* 0x008000000c00780b */ /* 0x000fc80003f4e200 */
[----:B------:R-:W-:Y:S02]  /*02f0*/  FSEL R8, R8, RZ, P1 ;  /* 0x000000ff08087208 */ /* 0x000fe40000800000 */
[----:B------:R-:W-:-:S03]  /*0300*/  FSETP.NEU.AND P1, PT, R12, RZ, PT ;  /* 0x000000ff0c00720b */ /* 0x000fc60003f2d000 */
[----:B------:R-:W-:Y:S02]  /*0310*/  FFMA R3, R6, R8, R3 ;  /* 0x0000000806037223 */ /* 0x000fe40000000003 */
[----:B------:R-:W-:Y:S01]  /*0320*/  @P0 FMUL R12, R12, 0.25 ;  /* 0x3e8000000c0c0820 */ /* 0x000fe20000400000 */
[----:B------:R-:W-:Y:S01]  /*0330*/  FFMA R5, R8, R7, R5 ;  /* 0x0000000708057223 */ /* 0x000fe20000000005 */
[----:B------:R-:W-:Y:S01]  /*0340*/  @P0 FMUL R17, R17, 0.25 ;  /* 0x3e80000011110820 */ /* 0x000fe20000400000 */
[----:B------:R-:W1:Y:S01]  /*0350*/  LDC.64 R8, c[0x0][0x238] ;  /* 0x00008e00ff087b82 */ /* 0x000e620000000a00 */
[----:B------:R-:W2:Y:S01]  /*0360*/  SHFL.BFLY PT, R4, R3, 0x1, 0x1f ;  /* 0x0c201f0003047f89 */ /* 0x000ea200000e0000 */
[----:B------:R-:W-:Y:S01]  /*0370*/  @!P2 FMUL R12, R12, 16777216 ;  /* 0x4b8000000c0ca820 */ /* 0x000fe20000400000 */
[----:B------:R-:W-:Y:S01]  /*0380*/  @!P2 FMUL R17, R17, 16777216 ;  /* 0x4b8000001111a820 */ /* 0x000fe20000400000 */
[----:B------:R-:W-:Y:S01]  /*0390*/  LOP3.LUT P0, RZ, R11, 0x3f, RZ, 0xc0, !PT ;  /* 0x0000003f0bff7812 */ /* 0x000fe2000780c0ff */
[----:B------:R-:W3:Y:S03]  /*03a0*/  SHFL.BFLY PT, R6, R5, 0x1, 0x1f ;  /* 0x0c201f0005067f89 */ /* 0x000ee600000e0000 */
[----:B------:R-:W4:Y:S01]  /*03b0*/  MUFU.RCP R12, R12 ;  /* 0x0000000c000c7308 */ /* 0x000f220000001000 */
[----:B------:R-:W-:Y:S01]  /*03c0*/  ISETP.LT.AND P0, PT, R0, 0x10, !P0 ;  /* 0x000000100000780c */ /* 0x000fe20004701270 */
[----:B----4-:R-:W-:Y:S01]  /*03d0*/  FMUL R17, R12, R17 ;  /* 0x000000110c117220 */ /* 0x010fe20000400000 */
[----:B-1----:R-:W-:-:S04]  /*03e0*/  IMAD.WIDE R8, R0, 0x4, R8 ;  /* 0x0000000400087825 */ /* 0x002fc800078e0208 */
[----:B--2---:R-:W-:Y:S01]  /*03f0*/  FADD R10, -R3, R4 ;  /* 0x00000004030a7221 */ /* 0x004fe20000000100 */
[----:B------:R-:W-:-:S03]  /*0400*/  FSEL R17, R17, RZ, P1 ;  /* 0x000000ff11117208 */ /* 0x000fc60000800000 */
[----:B------:R-:W-:Y:S01]  /*0410*/  FMUL R7, R10, R10 ;  /* 0x0000000a0a077220 */ /* 0x000fe20000400000 */
[----:B---3--:R-:W-:Y:S02]  /*0420*/  FADD R6, R5, R6 ;  /* 0x0000000605067221 */ /* 0x008fe40000000000 */
[----:B------:R-:W1:Y:S01]  /*0430*/  LDC.64 R4, c[0x0][0x228] ;  /* 0x00008a00ff047b82 */ /* 0x000e620000000a00 */
[----:B------:R-:W-:Y:S01]  /*0440*/  FMUL R7, R2, R7 ;  /* 0x0000000702077220 */ /* 0x000fe20000400000 */
[----:B------:R-:W-:Y:S01]  /*0450*/  MOV R2, 0x38000000 ;  /* 0x3800000000027802 */ /* 0x000fe20000000f00 */
[----:B------:R-:W-:Y:S02]  /*0460*/  FFMA R3, R10, R17, R3 ;  /* 0x000000110a037223 */ /* 0x000fe40000000003 */
[----:B------:R-:W-:-:S03]  /*0470*/  FFMA R13, R17, R7, R6 ;  /* 0x00000007110d7223 */ /* 0x000fc60000000006 */
[----:B------:R-:W2:Y:S01]  /*0480*/  LDC.64 R6, c[0x0][0x230] ;  /* 0x00008c00ff067b82 */ /* 0x000ea20000000a00 */
[----:B------:R-:W-:-:S04]  /*0490*/  FFMA R2, R13, R2, 9.9999997473787516356e-06 ;  /* 0x3727c5ac0d027423 */ /* 0x000fc80000000002 */
[----:B------:R-:W3:Y:S01]  /*04a0*/  MUFU.RSQ R11, R2 ;  /* 0x00000002000b7308 */ /* 0x000ee20000001400 */
[C---:B-1----:R-:W-:Y:S01]  /*04b0*/  IMAD.WIDE R4, R0.reuse, 0x4, R4 ;  /* 0x0000000400047825 */ /* 0x042fe200078e0204 */
[----:B---3--:R1:W-:Y:S04]  /*04c0*/  @P0 STG.E desc[UR4][R8.64], R11 ;  /* 0x0000000b08000986 */ /* 0x0083e8000c101904 */
[----:B------:R1:W-:Y:S01]  /*04d0*/  @P0 STG.E desc[UR4][R4.64], R3 ;  /* 0x0000000304000986 */ /* 0x0003e2000c101904 */
[----:B--2---:R-:W-:Y:S01]  /*04e0*/  IMAD.WIDE R6, R0, 0x4, R6 ;  /* 0x0000000400067825 */ /* 0x004fe200078e0206 */
[----:B------:R-:W-:Y:S06]  /*04f0*/  @!P0 EXIT ;  /* 0x000000000000894d */ /* 0x000fec0003800000 */
[----:B------:R-:W-:Y:S01]  /*0500*/  STG.E desc[UR4][R6.64], R13 ;  /* 0x0000000d06007986 */ /* 0x000fe2000c101904 */
[----:B------:R-:W-:Y:S05]  /*0510*/  EXIT ;  /* 0x000000000000794d */ /* 0x000fea0003800000 */
.L_x_0:
[----:B------:R-:W-:-:S00]  /*0520*/  BRA `(.L_x_0) ;  /* 0xfffffffc00fc7947 */ /* 0x000fc0000383ffff */
[----:B------:R-:W-:-:S00]  /*0530*/  NOP ;  /* 0x0000000000007918 */ /* 0x000fc00000000000 */
        /* <DEDUP_REMOVED lines=12> */
.L_x_1:


//--------------------- .nv.global.init           --------------------------
	.section	.nv.global.init,"aw",@progbits
.nv.global.init:
	.type		_$_str,@object
	.size		_$_str,(.L_0 - _$_str)
_$_str:
        /*0000*/ 	.byte	0x5f, 0x5f, 0x43, 0x55, 0x44, 0x41, 0x5f, 0x46, 0x54, 0x5a, 0x00
.L_0:


//--------------------- .nv.constant0.triton_per_fused_native_group_norm_17 --------------------------
	.section	.nv.constant0.triton_per_fused_native_group_norm_17,"a",@progbits
	.sectionflags	@""
	.align	4
.nv.constant0.triton_per_fused_native_group_norm_17:
	.zero		584
